	.headerflags	@"EF_CUDA_TEXMODE_UNIFIED EF_CUDA_64BIT_ADDRESS EF_CUDA_SM86 EF_CUDA_VIRTUAL_SM(EF_CUDA_SM86)"
	.elftype	@"ET_EXEC"


//--------------------- .nv.info                  --------------------------
	.section	.nv.info,"",@"SHT_CUDA_INFO"
	.align	4


	//----- nvinfo : EIATTR_REGCOUNT
	.align		4
        /*0000*/ 	.byte	0x04, 0x2f
        /*0002*/ 	.short	(.L_1 - .L_0)
	.align		4
.L_0:
        /*0004*/ 	.word	index@(triton_red_fused__to_copy_mean_pow_5)
        /*0008*/ 	.word	0x00000022


	//----- nvinfo : EIATTR_MIN_STACK_SIZE
	.align		4
.L_1:
        /*000c*/ 	.byte	0x04, 0x12
        /*000e*/ 	.short	(.L_3 - .L_2)
	.align		4
.L_2:
        /*0010*/ 	.word	index@(triton_red_fused__to_copy_mean_pow_5)
        /*0014*/ 	.word	0x00000000


	//----- nvinfo : EIATTR_FRAME_SIZE
	.align		4
.L_3:
        /*0018*/ 	.byte	0x04, 0x11
        /*001a*/ 	.short	(.L_5 - .L_4)
	.align		4
.L_4:
        /*001c*/ 	.word	index@(triton_red_fused__to_copy_mean_pow_5)
        /*0020*/ 	.word	0x00000000


	//----- nvinfo : EIATTR_MIN_STACK_SIZE
	.align		4
.L_5:
        /*0024*/ 	.byte	0x04, 0x12
        /*0026*/ 	.short	(.L_7 - .L_6)
	.align		4
.L_6:
        /*0028*/ 	.word	index@(triton_red_fused__to_copy_mean_pow_5)
        /*002c*/ 	.word	0x00000000
.L_7:


//--------------------- .nv.info.triton_red_fused__to_copy_mean_pow_5 --------------------------
	.section	.nv.info.triton_red_fused__to_copy_mean_pow_5,"",@"SHT_CUDA_INFO"
	.sectionflags	@""
	.align	4


	//----- nvinfo : EIATTR_CUDA_API_VERSION
	.align		4
        /*0000*/ 	.byte	0x04, 0x37
        /*0002*/ 	.short	(.L_9 - .L_8)
.L_8:
        /*0004*/ 	.word	0x0000007c


	//----- nvinfo : EIATTR_SW2861232_WAR
	.align		4
.L_9:
        /*0008*/ 	.byte	0x01, 0x35
	.zero		2


	//----- nvinfo : EIATTR_PARAM_CBANK
	.align		4
        /*000c*/ 	.byte	0x04, 0x0a
        /*000e*/ 	.short	(.L_11 - .L_10)
	.align		4
.L_10:
        /*0010*/ 	.word	index@(.nv.constant0.triton_red_fused__to_copy_mean_pow_5)
        /*0014*/ 	.short	0x0160
        /*0016*/ 	.short	0x0020


	//----- nvinfo : EIATTR_CBANK_PARAM_SIZE
	.align		4
.L_11:
        /*0018*/ 	.byte	0x03, 0x19
        /*001a*/ 	.short	0x0020


	//----- nvinfo : EIATTR_KPARAM_INFO
	.align		4
        /*001c*/ 	.byte	0x04, 0x17
        /*001e*/ 	.short	(.L_13 - .L_12)
.L_12:
        /*0020*/ 	.word	0x00000000
        /*0024*/ 	.short	0x0004
        /*0026*/ 	.short	0x0018
        /*0028*/ 	.byte	0x00, 0xf4, 0x21, 0x00


	//----- nvinfo : EIATTR_KPARAM_INFO
	.align		4
.L_13:
        /*002c*/ 	.byte	0x04, 0x17
        /*002e*/ 	.short	(.L_15 - .L_14)
.L_14:
        /*0030*/ 	.word	0x00000000
        /*0034*/ 	.short	0x0003
        /*0036*/ 	.short	0x0014
        /*0038*/ 	.byte	0x00, 0xf0, 0x11, 0x00


	//----- nvinfo : EIATTR_KPARAM_INFO
	.align		4
.L_15:
        /*003c*/ 	.byte	0x04, 0x17
        /*003e*/ 	.short	(.L_17 - .L_16)
.L_16:
        /*0040*/ 	.word	0x00000000
        /*0044*/ 	.short	0x0002
        /*0046*/ 	.short	0x0010
        /*0048*/ 	.byte	0x00, 0xf0, 0x11, 0x00


	//----- nvinfo : EIATTR_KPARAM_INFO
	.align		4
.L_17:
        /*004c*/ 	.byte	0x04, 0x17
        /*004e*/ 	.short	(.L_19 - .L_18)
.L_18:
        /*0050*/ 	.word	0x00000000
        /*0054*/ 	.short	0x0001
        /*0056*/ 	.short	0x0008
        /*0058*/ 	.byte	0x00, 0xf4, 0x21, 0x00


	//----- nvinfo : EIATTR_KPARAM_INFO
	.align		4
.L_19:
        /*005c*/ 	.byte	0x04, 0x17
        /*005e*/ 	.short	(.L_21 - .L_20)
.L_20:
        /*0060*/ 	.word	0x00000000
        /*0064*/ 	.short	0x0000
        /*0066*/ 	.short	0x0000
        /*0068*/ 	.byte	0x00, 0xf4, 0x21, 0x00


	//----- nvinfo : EIATTR_MAXREG_COUNT
	.align		4
.L_21:
        /*006c*/ 	.byte	0x03, 0x1b
        /*006e*/ 	.short	0x00ff


	//----- nvinfo : EIATTR_COOP_GROUP_MASK_REGIDS
	.align		4
        /*0070*/ 	.byte	0x04, 0x29
        /*0072*/ 	.short	(.L_23 - .L_22)


	//   ....[0]....
.L_22:
        /*0074*/ 	.word	0xffffffff


	//----- nvinfo : EIATTR_COOP_GROUP_INSTR_OFFSETS
	.align		4
.L_23:
        /*0078*/ 	.byte	0x04, 0x28
        /*007a*/ 	.short	(.L_25 - .L_24)


	//   ....[0]....
.L_24:
        /*007c*/ 	.word	0x00000bd0


	//----- nvinfo : EIATTR_EXIT_INSTR_OFFSETS
	.align		4
.L_25:
        /*0080*/ 	.byte	0x04, 0x1c
        /*0082*/ 	.short	(.L_27 - .L_26)


	//   ....[0]....
.L_26:
        /*0084*/ 	.word	0x00000c10


	//   ....[1]....
        /*0088*/ 	.word	0x00000c80


	//----- nvinfo : EIATTR_REQNTID
	.align		4
.L_27:
        /*008c*/ 	.byte	0x04, 0x10
        /*008e*/ 	.short	(.L_29 - .L_28)
.L_28:
        /*0090*/ 	.word	0x00000080
        /*0094*/ 	.word	0x00000001
        /*0098*/ 	.word	0x00000001
.L_29:


//--------------------- .nv.callgraph             --------------------------
	.section	.nv.callgraph,"",@"SHT_CUDA_CALLGRAPH"
	.align	4
	.sectionentsize	8
	.align		4
        /*0000*/ 	.word	0x00000000
	.align		4
        /*0004*/ 	.word	0xffffffff
	.align		4
        /*0008*/ 	.word	0x00000000
	.align		4
        /*000c*/ 	.word	0xfffffffe
	.align		4
        /*0010*/ 	.word	0x00000000
	.align		4
        /*0014*/ 	.word	0xfffffffd
	.align		4
        /*0018*/ 	.word	0x00000000
	.align		4
        /*001c*/ 	.word	0xfffffffc


//--------------------- .nv.rel.action            --------------------------
	.section	.nv.rel.action,"",@"SHT_CUDA_RELOCINFO"
	.align	8
	.sectionentsize	8
        /*0000*/ 	.byte	0x73, 0x00, 0x00, 0x00, 0x00, 0x00, 0x00, 0x00, 0x00, 0x00, 0x00, 0x11, 0x25, 0x00, 0x05, 0x36


//--------------------- .nv.constant0.triton_red_fused__to_copy_mean_pow_5 --------------------------
	.section	.nv.constant0.triton_red_fused__to_copy_mean_pow_5,"a",@progbits
	.sectionflags	@""
	.align	4
.nv.constant0.triton_red_fused__to_copy_mean_pow_5:
	.zero		384


//--------------------- .text.triton_red_fused__to_copy_mean_pow_5 --------------------------
	.section	.text.triton_red_fused__to_copy_mean_pow_5,"ax",@progbits
	.sectionflags	@"SHF_BARRIERS=1"
	.sectioninfo	@"SHI_REGISTERS=34"
	.align	128
        .global         triton_red_fused__to_copy_mean_pow_5
        .type           triton_red_fused__to_copy_mean_pow_5,@function
        .size           triton_red_fused__to_copy_mean_pow_5,(.L_x_1 - triton_red_fused__to_copy_mean_pow_5)
        .other          triton_red_fused__to_copy_mean_pow_5,@"STO_CUDA_ENTRY STV_DEFAULT"
triton_red_fused__to_copy_mean_pow_5:
.text.triton_red_fused__to_copy_mean_pow_5:
[----:B------:R-:W-:Y:S02]  /*0000*/  MOV R1, c[0x0][0x28] ;  /* 0x00000a0000017a02 */ /* 0x000fe40000000f00 */
[----:B------:R-:W0:Y:S01]  /*0010*/  S2R R26, SR_TID.X ;  /* 0x00000000001a7919 */ /* 0x000e220000002100 */
[----:B------:R-:W-:-:S03]  /*0020*/  ULDC.64 UR4, c[0x0][0x118] ;  /* 0x0000460000047ab9 */ /* 0x000fc60000000a00 */
[----:B------:R-:W1:Y:S01]  /*0030*/  S2R R2, SR_CTAID.X ;  /* 0x0000000000027919 */ /* 0x000e620000002500 */
[----:B0-----:R-:W-:Y:S01]  /*0040*/  SHF.R.U32.HI R28, RZ, 0x1, R26 ;  /* 0x00000001ff1c7819 */ /* 0x001fe2000001161a */
[----:B-1----:R-:W-:-:S03]  /*0050*/  IMAD.SHL.U32 R27, R2, 0x40, RZ ;  /* 0x00000040021b7824 */ /* 0x002fc600078e00ff */
[----:B------:R-:W-:-:S04]  /*0060*/  SGXT.U32 R28, R28, 0x6 ;  /* 0x000000061c1c781a */ /* 0x000fc80000000000 */
[----:B------:R-:W-:-:S05]  /*0070*/  LOP3.LUT R0, R28, R27, RZ, 0xfc, !PT ;  /* 0x0000001b1c007212 */ /* 0x000fca00078efcff */
[----:B------:R-:W-:-:S05]  /*0080*/  IMAD.HI R0, R0, 0x2aaaaaab, RZ ;  /* 0x2aaaaaab00007827 */ /* 0x000fca00078e02ff */
[----:B------:R-:W-:-:S04]  /*0090*/  SHF.R.U32.HI R3, RZ, 0x1, R0 ;  /* 0x00000001ff037819 */ /* 0x000fc80000011600 */
[----:B------:R-:W-:Y:S02]  /*00a0*/  LEA.HI R3, R0, R3, RZ, 0x1 ;  /* 0x0000000300037211 */ /* 0x000fe400078f08ff */
[----:B------:R-:W-:-:S03]  /*00b0*/  SHF.L.U32 R0, R26, 0x2, RZ ;  /* 0x000000021a007819 */ /* 0x000fc600000006ff */
[----:B------:R-:W-:Y:S01]  /*00c0*/  IMAD R3, R3, 0x900, RZ ;  /* 0x0000090003037824 */ /* 0x000fe200078e02ff */
[----:B------:R-:W-:-:S03]  /*00d0*/  LOP3.LUT R0, R0, 0x4, RZ, 0xc0, !PT ;  /* 0x0000000400007812 */ /* 0x000fc600078ec0ff */
[----:B------:R-:W-:-:S04]  /*00e0*/  IMAD R3, R2, 0x1800, R3 ;  /* 0x0000180002037824 */ /* 0x000fc800078e0203 */
[----:B------:R-:W-:-:S04]  /*00f0*/  IMAD R3, R28, 0x60, R3 ;  /* 0x000000601c037824 */ /* 0x000fc800078e0203 */
[----:B------:R-:W-:Y:S01]  /*0100*/  IMAD.IADD R20, R0, 0x1, R3 ;  /* 0x0000000100147824 */ /* 0x000fe200078e0203 */
[----:B------:R-:W-:-:S04]  /*0110*/  MOV R0, 0x2 ;  /* 0x0000000200007802 */ /* 0x000fc80000000f00 */
[C---:B------:R-:W-:Y:S02]  /*0120*/  IADD3 R25, R20.reuse, -0x8, RZ ;  /* 0xfffffff814197810 */ /* 0x040fe40007ffe0ff */
[----:B------:R-:W-:Y:S02]  /*0130*/  IADD3 R3, R20, 0x488, RZ ;  /* 0x0000048814037810 */ /* 0x000fe40007ffe0ff */
[----:B------:R-:W-:-:S03]  /*0140*/  IADD3 R25, R25, 0x488, RZ ;  /* 0x0000048819197810 */ /* 0x000fc60007ffe0ff */
[----:B------:R-:W-:-:S04]  /*0150*/  IMAD.WIDE R2, R3, R0, c[0x0][0x160] ;  /* 0x0000580003027625 */ /* 0x000fc800078e0200 */
[----:B------:R-:W-:Y:S01]  /*0160*/  IMAD.WIDE R24, R25, R0, c[0x0][0x160] ;  /* 0x0000580019187625 */ /* 0x000fe200078e0200 */
[C---:B------:R-:W-:Y:S01]  /*0170*/  IADD3 R5, R20.reuse, 0x8, RZ ;  /* 0x0000000814057810 */ /* 0x040fe20007ffe0ff */
[----:B------:R-:W2:Y:S04]  /*0180*/  LDG.E.EF.64 R2, [R2.64] ;  /* 0x0000000402027981 */ /* 0x000ea8000c0e1b00 */
[----:B------:R-:W3:Y:S01]  /*0190*/  LDG.E.EF.64 R24, [R24.64] ;  /* 0x0000000418187981 */ /* 0x000ee2000c0e1b00 */
[----:B------:R-:W-:Y:S02]  /*01a0*/  IADD3 R5, R5, 0x488, RZ ;  /* 0x0000048805057810 */ /* 0x000fe40007ffe0ff */
[----:B------:R-:W-:-:S03]  /*01b0*/  IADD3 R7, R20, 0x10, RZ ;  /* 0x0000001014077810 */ /* 0x000fc60007ffe0ff */
[----:B------:R-:W-:Y:S01]  /*01c0*/  IMAD.WIDE R4, R5, R0, c[0x0][0x160] ;  /* 0x0000580005047625 */ /* 0x000fe200078e0200 */
[----:B------:R-:W-:Y:S02]  /*01d0*/  IADD3 R7, R7, 0x488, RZ ;  /* 0x0000048807077810 */ /* 0x000fe40007ffe0ff */
[----:B------:R-:W-:-:S03]  /*01e0*/  IADD3 R9, R20, 0x18, RZ ;  /* 0x0000001814097810 */ /* 0x000fc60007ffe0ff */
[----:B------:R-:W4:Y:S01]  /*01f0*/  LDG.E.EF.64 R4, [R4.64] ;  /* 0x0000000404047981 */ /* 0x000f22000c0e1b00 */
[----:B------:R-:W-:Y:S01]  /*0200*/  IMAD.WIDE R6, R7, R0, c[0x0][0x160] ;  /* 0x0000580007067625 */ /* 0x000fe200078e0200 */
[----:B------:R-:W-:-:S05]  /*0210*/  IADD3 R9, R9, 0x488, RZ ;  /* 0x0000048809097810 */ /* 0x000fca0007ffe0ff */
[----:B------:R-:W5:Y:S01]  /*0220*/  LDG.E.EF.64 R6, [R6.64] ;  /* 0x0000000406067981 */ /* 0x000f62000c0e1b00 */
[----:B------:R-:W-:Y:S01]  /*0230*/  IMAD.WIDE R8, R9, R0, c[0x0][0x160] ;  /* 0x0000580009087625 */ /* 0x000fe200078e0200 */
[C---:B------:R-:W-:Y:S02]  /*0240*/  IADD3 R11, R20.reuse, 0x20, RZ ;  /* 0x00000020140b7810 */ /* 0x040fe40007ffe0ff */
[----:B------:R-:W-:Y:S02]  /*0250*/  IADD3 R13, R20, 0x28, RZ ;  /* 0x00000028140d7810 */ /* 0x000fe40007ffe0ff */
[----:B------:R-:W-:Y:S01]  /*0260*/  IADD3 R11, R11, 0x488, RZ ;  /* 0x000004880b0b7810 */ /* 0x000fe20007ffe0ff */
[----:B------:R-:W5:Y:S01]  /*0270*/  LDG.E.EF.64 R8, [R8.64] ;  /* 0x0000000408087981 */ /* 0x000f62000c0e1b00 */
[----:B------:R-:W-:-:S03]  /*0280*/  IADD3 R13, R13, 0x488, RZ ;  /* 0x000004880d0d7810 */ /* 0x000fc60007ffe0ff */
[----:B------:R-:W-:Y:S01]  /*0290*/  IMAD.WIDE R10, R11, R0, c[0x0][0x160] ;  /* 0x000058000b0a7625 */ /* 0x000fe200078e0200 */
[----:B------:R-:W-:-:S03]  /*02a0*/  IADD3 R15, R20, 0x30, RZ ;  /* 0x00000030140f7810 */ /* 0x000fc60007ffe0ff */
[----:B------:R-:W-:Y:S01]  /*02b0*/  IMAD.WIDE R12, R13, R0, c[0x0][0x160] ;  /* 0x000058000d0c7625 */ /* 0x000fe200078e0200 */
[----:B------:R-:W-:Y:S01]  /*02c0*/  IADD3 R15, R15, 0x488, RZ ;  /* 0x000004880f0f7810 */ /* 0x000fe20007ffe0ff */
[----:B------:R-:W5:Y:S01]  /*02d0*/  LDG.E.EF.64 R10, [R10.64] ;  /* 0x000000040a0a7981 */ /* 0x000f62000c0e1b00 */
[----:B------:R-:W-:-:S03]  /*02e0*/  IADD3 R17, R20, 0x38, RZ ;  /* 0x0000003814117810 */ /* 0x000fc60007ffe0ff */
[----:B------:R-:W5:Y:S01]  /*02f0*/  LDG.E.EF.64 R12, [R12.64] ;  /* 0x000000040c0c7981 */ /* 0x000f62000c0e1b00 */
[----:B------:R-:W-:Y:S01]  /*0300*/  IMAD.WIDE R14, R15, R0, c[0x0][0x160] ;  /* 0x000058000f0e7625 */ /* 0x000fe200078e0200 */
[----:B------:R-:W-:-:S05]  /*0310*/  IADD3 R17, R17, 0x488, RZ ;  /* 0x0000048811117810 */ /* 0x000fca0007ffe0ff */
[----:B------:R-:W5:Y:S01]  /*0320*/  LDG.E.EF.64 R14, [R14.64] ;  /* 0x000000040e0e7981 */ /* 0x000f62000c0e1b00 */
[----:B------:R-:W-:Y:S01]  /*0330*/  IMAD.WIDE R16, R17, R0, c[0x0][0x160] ;  /* 0x0000580011107625 */ /* 0x000fe200078e0200 */
[----:B------:R-:W-:-:S04]  /*0340*/  IADD3 R19, R20, 0x40, RZ ;  /* 0x0000004014137810 */ /* 0x000fc80007ffe0ff */
[----:B------:R-:W-:Y:S01]  /*0350*/  IADD3 R19, R19, 0x488, RZ ;  /* 0x0000048813137810 */ /* 0x000fe20007ffe0ff */
[----:B------:R-:W5:Y:S01]  /*0360*/  LDG.E.EF.64 R16, [R16.64] ;  /* 0x0000000410107981 */ /* 0x000f62000c0e1b00 */
[----:B------:R-:W-:-:S03]  /*0370*/  IADD3 R21, R20, 0x48, RZ ;  /* 0x0000004814157810 */ /* 0x000fc60007ffe0ff */
[----:B------:R-:W-:Y:S01]  /*0380*/  IMAD.WIDE R18, R19, R0, c[0x0][0x160] ;  /* 0x0000580013127625 */ /* 0x000fe200078e0200 */
[----:B------:R-:W-:Y:S02]  /*0390*/  IADD3 R21, R21, 0x488, RZ ;  /* 0x0000048815157810 */ /* 0x000fe40007ffe0ff */
[----:B------:R-:W-:-:S03]  /*03a0*/  IADD3 R23, R20, 0x50, RZ ;  /* 0x0000005014177810 */ /* 0x000fc60007ffe0ff */
[----:B------:R-:W5:Y:S01]  /*03b0*/  LDG.E.EF.64 R18, [R18.64] ;  /* 0x0000000412127981 */ /* 0x000f62000c0e1b00 */
[----:B------:R-:W-:Y:S01]  /*03c0*/  IADD3 R23, R23, 0x488, RZ ;  /* 0x0000048817177810 */ /* 0x000fe20007ffe0ff */
[----:B------:R-:W-:-:S04]  /*03d0*/  IMAD.WIDE R20, R21, R0, c[0x0][0x160] ;  /* 0x0000580015147625 */ /* 0x000fc800078e0200 */
[----:B------:R-:W-:Y:S02]  /*03e0*/  IMAD.WIDE R22, R23, R0, c[0x0][0x160] ;  /* 0x0000580017167625 */ /* 0x000fe400078e0200 */
[----:B------:R-:W5:Y:S04]  /*03f0*/  LDG.E.EF.64 R20, [R20.64] ;  /* 0x0000000414147981 */ /* 0x000f68000c0e1b00 */
[----:B------:R-:W5:Y:S01]  /*0400*/  LDG.E.EF.64 R22, [R22.64] ;  /* 0x0000000416167981 */ /* 0x000f62000c0e1b00 */
[----:B------:R-:W-:Y:S02]  /*0410*/  LOP3.LUT P0, RZ, R26, 0x40, RZ, 0xc0, !PT ;  /* 0x000000401aff7812 */ /* 0x000fe4000780c0ff */
[----:B--2---:R-:W-:Y:S01]  /*0420*/  SHF.L.U32 R30, R2, 0x10, RZ ;  /* 0x00000010021e7819 */ /* 0x004fe200000006ff */
[C---:B---3--:R-:W-:Y:S01]  /*0430*/  IMAD.U32 R0, R24.reuse, 0x10000, RZ ;  /* 0x0001000018007824 */ /* 0x048fe200078e00ff */
[----:B------:R-:W-:-:S03]  /*0440*/  PRMT R24, R24, 0x7632, R24 ;  /* 0x0000763218187816 */ /* 0x000fc60000000018 */
[----:B------:R-:W-:Y:S01]  /*0450*/  FFMA R29, R0, R0, RZ ;  /* 0x00000000001d7223 */ /* 0x000fe200000000ff */
[C---:B------:R-:W-:Y:S01]  /*0460*/  IMAD.U32 R0, R25.reuse, 0x10000, RZ ;  /* 0x0001000019007824 */ /* 0x040fe200078e00ff */
[----:B------:R-:W-:Y:S02]  /*0470*/  PRMT R2, R25, 0x7632, R2 ;  /* 0x0000763219027816 */ /* 0x000fe40000000002 */
[----:B------:R-:W-:Y:S01]  /*0480*/  FFMA R29, R30, R30, R29 ;  /* 0x0000001e1e1d7223 */ /* 0x000fe2000000001d */
[----:B------:R-:W-:Y:S01]  /*0490*/  SHF.L.U32 R31, R3, 0x10, RZ ;  /* 0x00000010031f7819 */ /* 0x000fe200000006ff */
[----:B------:R-:W-:Y:S01]  /*04a0*/  FFMA R30, R0, R0, RZ ;  /* 0x00000000001e7223 */ /* 0x000fe200000000ff */
[----:B------:R-:W-:Y:S01]  /*04b0*/  PRMT R3, R2, 0x7632, R3 ;  /* 0x0000763202037816 */ /* 0x000fe20000000003 */
[----:B------:R-:W-:Y:S02]  /*04c0*/  IMAD.U32 R0, R24, 0x10000, RZ ;  /* 0x0001000018007824 */ /* 0x000fe400078e00ff */
[----:B------:R-:W-:Y:S01]  /*04d0*/  FFMA R24, R31, R31, R30 ;  /* 0x0000001f1f187223 */ /* 0x000fe2000000001e */
[C---:B------:R-:W-:Y:S01]  /*04e0*/  PRMT R25, R3.reuse, 0x7632, R25 ;  /* 0x0000763203197816 */ /* 0x040fe20000000019 */
[----:B----4-:R-:W-:Y:S01]  /*04f0*/  IMAD.U32 R30, R4, 0x10000, RZ ;  /* 0x00010000041e7824 */ /* 0x010fe200078e00ff */
[----:B------:R-:W-:Y:S01]  /*0500*/  FFMA R0, R0, R0, RZ ;  /* 0x0000000000007223 */ /* 0x000fe200000000ff */
[----:B------:R-:W-:Y:S01]  /*0510*/  IMAD.U32 R3, R3, 0x10000, RZ ;  /* 0x0001000003037824 */ /* 0x000fe200078e00ff */
[----:B------:R-:W-:-:S03]  /*0520*/  PRMT R4, R4, 0x7632, R4 ;  /* 0x0000763204047816 */ /* 0x000fc60000000004 */
[----:B------:R-:W-:Y:S02]  /*0530*/  FFMA R0, R3, R3, R0 ;  /* 0x0000000303007223 */ /* 0x000fe40000000000 */
[----:B------:R-:W-:Y:S01]  /*0540*/  IMAD.U32 R3, R4, 0x10000, RZ ;  /* 0x0001000004037824 */ /* 0x000fe200078e00ff */
[----:B-----5:R-:W-:-:S03]  /*0550*/  PRMT R4, R6, 0x7632, R4 ;  /* 0x0000763206047816 */ /* 0x020fc60000000004 */
[----:B------:R-:W-:Y:S01]  /*0560*/  FFMA R0, R3, R3, R0 ;  /* 0x0000000303007223 */ /* 0x000fe20000000000 */
[----:B------:R-:W-:Y:S02]  /*0570*/  SHF.L.U32 R3, R4, 0x10, RZ ;  /* 0x0000001004037819 */ /* 0x000fe400000006ff */
[----:B------:R-:W-:-:S03]  /*0580*/  SHF.L.U32 R2, R2, 0x10, RZ ;  /* 0x0000001002027819 */ /* 0x000fc600000006ff */
[----:B------:R-:W-:Y:S01]  /*0590*/  FFMA R0, R3, R3, R0 ;  /* 0x0000000303007223 */ /* 0x000fe20000000000 */
[----:B------:R-:W-:Y:S01]  /*05a0*/  PRMT R3, R8, 0x7632, R3 ;  /* 0x0000763208037816 */ /* 0x000fe20000000003 */
[----:B------:R-:W-:Y:S01]  /*05b0*/  FFMA R29, R30, R30, R29 ;  /* 0x0000001e1e1d7223 */ /* 0x000fe2000000001d */
[----:B------:R-:W-:Y:S02]  /*05c0*/  SHF.L.U32 R6, R6, 0x10, RZ ;  /* 0x0000001006067819 */ /* 0x000fe400000006ff */
[----:B------:R-:W-:Y:S02]  /*05d0*/  SHF.L.U32 R3, R3, 0x10, RZ ;  /* 0x0000001003037819 */ /* 0x000fe400000006ff */
[----:B------:R-:W-:Y:S01]  /*05e0*/  SHF.L.U32 R31, R5, 0x10, RZ ;  /* 0x00000010051f7819 */ /* 0x000fe200000006ff */
[----:B------:R-:W-:Y:S01]  /*05f0*/  FFMA R2, R2, R2, RZ ;  /* 0x0000000202027223 */ /* 0x000fe200000000ff */
[----:B------:R-:W-:Y:S02]  /*0600*/  SHF.L.U32 R25, R25, 0x10, RZ ;  /* 0x0000001019197819 */ /* 0x000fe400000006ff */
[----:B------:R-:W-:Y:S01]  /*0610*/  PRMT R5, R5, 0x7632, R5 ;  /* 0x0000763205057816 */ /* 0x000fe20000000005 */
[----:B------:R-:W-:Y:S01]  /*0620*/  FFMA R29, R6, R6, R29 ;  /* 0x00000006061d7223 */ /* 0x000fe2000000001d */
[----:B------:R-:W-:Y:S01]  /*0630*/  IMAD.U32 R8, R8, 0x10000, RZ ;  /* 0x0001000008087824 */ /* 0x000fe200078e00ff */
[----:B------:R-:W-:Y:S01]  /*0640*/  FFMA R0, R3, R3, R0 ;  /* 0x0000000303007223 */ /* 0x000fe20000000000 */
[----:B------:R-:W-:Y:S01]  /*0650*/  SHF.L.U32 R5, R5, 0x10, RZ ;  /* 0x0000001005057819 */ /* 0x000fe200000006ff */
[----:B------:R-:W-:Y:S01]  /*0660*/  FFMA R2, R25, R25, R2 ;  /* 0x0000001919027223 */ /* 0x000fe20000000002 */
[C---:B------:R-:W-:Y:S01]  /*0670*/  PRMT R3, R10.reuse, 0x7632, R3 ;  /* 0x000076320a037816 */ /* 0x040fe20000000003 */
[----:B------:R-:W-:Y:S01]  /*0680*/  FFMA R24, R31, R31, R24 ;  /* 0x0000001f1f187223 */ /* 0x000fe20000000018 */
[----:B------:R-:W-:Y:S01]  /*0690*/  SHF.L.U32 R10, R10, 0x10, RZ ;  /* 0x000000100a0a7819 */ /* 0x000fe200000006ff */
[----:B------:R-:W-:Y:S01]  /*06a0*/  IMAD.U32 R25, R7, 0x10000, RZ ;  /* 0x0001000007197824 */ /* 0x000fe200078e00ff */
[----:B------:R-:W-:Y:S01]  /*06b0*/  FFMA R29, R8, R8, R29 ;  /* 0x00000008081d7223 */ /* 0x000fe2000000001d */
[----:B------:R-:W-:Y:S01]  /*06c0*/  FFMA R2, R5, R5, R2 ;  /* 0x0000000505027223 */ /* 0x000fe20000000002 */
[----:B------:R-:W-:Y:S01]  /*06d0*/  IMAD.U32 R3, R3, 0x10000, RZ ;  /* 0x0001000003037824 */ /* 0x000fe200078e00ff */
[----:B------:R-:W-:Y:S01]  /*06e0*/  SHF.L.U32 R4, R12, 0x10, RZ ;  /* 0x000000100c047819 */ /* 0x000fe200000006ff */
[----:B------:R-:W-:Y:S01]  /*06f0*/  FFMA R24, R25, R25, R24 ;  /* 0x0000001919187223 */ /* 0x000fe20000000018 */
[----:B------:R-:W-:Y:S01]  /*0700*/  SHF.L.U32 R5, R9, 0x10, RZ ;  /* 0x0000001009057819 */ /* 0x000fe200000006ff */
[----:B------:R-:W-:Y:S01]  /*0710*/  FFMA R29, R10, R10, R29 ;  /* 0x0000000a0a1d7223 */ /* 0x000fe2000000001d */
[----:B------:R-:W-:Y:S01]  /*0720*/  PRMT R12, R12, 0x7632, R12 ;  /* 0x000076320c0c7816 */ /* 0x000fe2000000000c */
[----:B------:R-:W-:-:S02]  /*0730*/  FFMA R0, R3, R3, R0 ;  /* 0x0000000303007223 */ /* 0x000fc40000000000 */
[----:B------:R-:W-:Y:S01]  /*0740*/  FFMA R24, R5, R5, R24 ;  /* 0x0000000505187223 */ /* 0x000fe20000000018 */
[----:B------:R-:W-:Y:S01]  /*0750*/  SHF.L.U32 R3, R12, 0x10, RZ ;  /* 0x000000100c037819 */ /* 0x000fe200000006ff */
[----:B------:R-:W-:Y:S01]  /*0760*/  FFMA R29, R4, R4, R29 ;  /* 0x00000004041d7223 */ /* 0x000fe2000000001d */
[----:B------:R-:W-:Y:S02]  /*0770*/  SHF.L.U32 R5, R11, 0x10, RZ ;  /* 0x000000100b057819 */ /* 0x000fe400000006ff */
[----:B------:R-:W-:Y:S02]  /*0780*/  PRMT R4, R14, 0x7632, R4 ;  /* 0x000076320e047816 */ /* 0x000fe40000000004 */
[----:B------:R-:W-:Y:S01]  /*0790*/  PRMT R7, R7, 0x7632, R7 ;  /* 0x0000763207077816 */ /* 0x000fe20000000007 */
[----:B------:R-:W-:Y:S01]  /*07a0*/  FFMA R0, R3, R3, R0 ;  /* 0x0000000303007223 */ /* 0x000fe20000000000 */
[----:B------:R-:W-:Y:S01]  /*07b0*/  SHF.L.U32 R3, R4, 0x10, RZ ;  /* 0x0000001004037819 */ /* 0x000fe200000006ff */
[----:B------:R-:W-:Y:S01]  /*07c0*/  FFMA R24, R5, R5, R24 ;  /* 0x0000000505187223 */ /* 0x000fe20000000018 */
[----:B------:R-:W-:Y:S01]  /*07d0*/  SHF.L.U32 R7, R7, 0x10, RZ ;  /* 0x0000001007077819 */ /* 0x000fe200000006ff */
[----:B------:R-:W-:Y:S01]  /*07e0*/  IMAD.U32 R5, R13, 0x10000, RZ ;  /* 0x000100000d057824 */ /* 0x000fe200078e00ff */
[----:B------:R-:W-:Y:S01]  /*07f0*/  PRMT R9, R9, 0x7632, R9 ;  /* 0x0000763209097816 */ /* 0x000fe20000000009 */
[----:B------:R-:W-:Y:S01]  /*0800*/  FFMA R0, R3, R3, R0 ;  /* 0x0000000303007223 */ /* 0x000fe20000000000 */
[----:B------:R-:W-:Y:S01]  /*0810*/  PRMT R11, R11, 0x7632, R11 ;  /* 0x000076320b0b7816 */ /* 0x000fe2000000000b */
[----:B------:R-:W-:Y:S01]  /*0820*/  FFMA R2, R7, R7, R2 ;  /* 0x0000000707027223 */ /* 0x000fe20000000002 */
[----:B------:R-:W-:Y:S01]  /*0830*/  FFMA R24, R5, R5, R24 ;  /* 0x0000000505187223 */ /* 0x000fe20000000018 */
[----:B------:R-:W-:Y:S01]  /*0840*/  IMAD.U32 R9, R9, 0x10000, RZ ;  /* 0x0001000009097824 */ /* 0x000fe200078e00ff */
[----:B------:R-:W-:-:S02]  /*0850*/  PRMT R3, R16, 0x7632, R3 ;  /* 0x0000763210037816 */ /* 0x000fc40000000003 */
[----:B------:R-:W-:Y:S01]  /*0860*/  SHF.L.U32 R5, R15, 0x10, RZ ;  /* 0x000000100f057819 */ /* 0x000fe200000006ff */
[----:B------:R-:W-:Y:S01]  /*0870*/  FFMA R2, R9, R9, R2 ;  /* 0x0000000909027223 */ /* 0x000fe20000000002 */
[----:B------:R-:W-:Y:S01]  /*0880*/  SHF.L.U32 R11, R11, 0x10, RZ ;  /* 0x000000100b0b7819 */ /* 0x000fe200000006ff */
[----:B------:R-:W-:Y:S01]  /*0890*/  IMAD.U32 R14, R14, 0x10000, RZ ;  /* 0x000100000e0e7824 */ /* 0x000fe200078e00ff */
[----:B------:R-:W-:Y:S01]  /*08a0*/  PRMT R13, R13, 0x7632, R13 ;  /* 0x000076320d0d7816 */ /* 0x000fe2000000000d */
[----:B------:R-:W-:Y:S01]  /*08b0*/  IMAD.U32 R3, R3, 0x10000, RZ ;  /* 0x0001000003037824 */ /* 0x000fe200078e00ff */
[----:B------:R-:W-:Y:S01]  /*08c0*/  PRMT R4, R17, 0x7632, R4 ;  /* 0x0000763211047816 */ /* 0x000fe20000000004 */
[----:B------:R-:W-:Y:S01]  /*08d0*/  FFMA R24, R5, R5, R24 ;  /* 0x0000000505187223 */ /* 0x000fe20000000018 */
[----:B------:R-:W-:Y:S01]  /*08e0*/  SHF.L.U32 R17, R17, 0x10, RZ ;  /* 0x0000001011117819 */ /* 0x000fe200000006ff */
[----:B------:R-:W-:Y:S01]  /*08f0*/  FFMA R2, R11, R11, R2 ;  /* 0x0000000b0b027223 */ /* 0x000fe20000000002 */
[----:B------:R-:W-:Y:S01]  /*0900*/  SHF.L.U32 R13, R13, 0x10, RZ ;  /* 0x000000100d0d7819 */ /* 0x000fe200000006ff */
[----:B------:R-:W-:Y:S01]  /*0910*/  FFMA R29, R14, R14, R29 ;  /* 0x0000000e0e1d7223 */ /* 0x000fe2000000001d */
[----:B------:R-:W-:-:S02]  /*0920*/  PRMT R15, R15, 0x7632, R15 ;  /* 0x000076320f0f7816 */ /* 0x000fc4000000000f */
[----:B------:R-:W-:Y:S01]  /*0930*/  SHF.L.U32 R16, R16, 0x10, RZ ;  /* 0x0000001010107819 */ /* 0x000fe200000006ff */
[----:B------:R-:W-:Y:S01]  /*0940*/  FFMA R0, R3, R3, R0 ;  /* 0x0000000303007223 */ /* 0x000fe20000000000 */
[----:B------:R-:W-:Y:S01]  /*0950*/  SHF.L.U32 R5, R4, 0x10, RZ ;  /* 0x0000001004057819 */ /* 0x000fe200000006ff */
[----:B------:R-:W-:Y:S01]  /*0960*/  FFMA R24, R17, R17, R24 ;  /* 0x0000001111187223 */ /* 0x000fe20000000018 */
[C---:B------:R-:W-:Y:S01]  /*0970*/  SHF.L.U32 R4, R18.reuse, 0x10, RZ ;  /* 0x0000001012047819 */ /* 0x040fe200000006ff */
[----:B------:R-:W-:Y:S01]  /*0980*/  IMAD.U32 R3, R19, 0x10000, RZ ;  /* 0x0001000013037824 */ /* 0x000fe200078e00ff */
[----:B------:R-:W-:Y:S01]  /*0990*/  PRMT R18, R18, 0x7632, R18 ;  /* 0x0000763212127816 */ /* 0x000fe20000000012 */
[----:B------:R-:W-:Y:S01]  /*09a0*/  FFMA R2, R13, R13, R2 ;  /* 0x0000000d0d027223 */ /* 0x000fe20000000002 */
[----:B------:R-:W-:Y:S01]  /*09b0*/  IMAD.U32 R15, R15, 0x10000, RZ ;  /* 0x000100000f0f7824 */ /* 0x000fe200078e00ff */
[----:B------:R-:W-:Y:S01]  /*09c0*/  FFMA R29, R16, R16, R29 ;  /* 0x00000010101d7223 */ /* 0x000fe2000000001d */
[----:B------:R-:W-:Y:S01]  /*09d0*/  FFMA R24, R3, R3, R24 ;  /* 0x0000000303187223 */ /* 0x000fe20000000018 */
[----:B------:R-:W-:Y:S01]  /*09e0*/  PRMT R19, R19, 0x7632, R19 ;  /* 0x0000763213137816 */ /* 0x000fe20000000013 */
[----:B------:R-:W-:Y:S01]  /*09f0*/  FFMA R2, R15, R15, R2 ;  /* 0x0000000f0f027223 */ /* 0x000fe20000000002 */
[----:B------:R-:W-:Y:S01]  /*0a00*/  SHF.L.U32 R3, R18, 0x10, RZ ;  /* 0x0000001012037819 */ /* 0x000fe200000006ff */
[----:B------:R-:W-:Y:S01]  /*0a10*/  FFMA R29, R4, R4, R29 ;  /* 0x00000004041d7223 */ /* 0x000fe2000000001d */
[----:B------:R-:W-:Y:S01]  /*0a20*/  PRMT R4, R20, 0x7632, R4 ;  /* 0x0000763214047816 */ /* 0x000fe20000000004 */
[----:B------:R-:W-:Y:S01]  /*0a30*/  FFMA R2, R5, R5, R2 ;  /* 0x0000000505027223 */ /* 0x000fe20000000002 */
[----:B------:R-:W-:Y:S01]  /*0a40*/  SHF.L.U32 R19, R19, 0x10, RZ ;  /* 0x0000001013137819 */ /* 0x000fe200000006ff */
[--C-:B------:R-:W-:Y:S01]  /*0a50*/  FFMA R3, R3, R3, R0.reuse ;  /* 0x0000000303037223 */ /* 0x100fe20000000000 */
[----:B------:R-:W-:Y:S01]  /*0a60*/  SHF.L.U32 R4, R4, 0x10, RZ ;  /* 0x0000001004047819 */ /* 0x000fe200000006ff */
[----:B------:R-:W-:Y:S01]  /*0a70*/  IMAD.U32 R20, R20, 0x10000, RZ ;  /* 0x0001000014147824 */ /* 0x000fe200078e00ff */
[----:B------:R-:W-:Y:S01]  /*0a80*/  PRMT R0, R22, 0x7632, R0 ;  /* 0x0000763216007816 */ /* 0x000fe20000000000 */
[----:B------:R-:W-:Y:S01]  /*0a90*/  FFMA R19, R19, R19, R2 ;  /* 0x0000001313137223 */ /* 0x000fe20000000002 */
[C---:B------:R-:W-:Y:S01]  /*0aa0*/  SHF.L.U32 R5, R21.reuse, 0x10, RZ ;  /* 0x0000001015057819 */ /* 0x040fe200000006ff */
[----:B------:R-:W-:Y:S01]  /*0ab0*/  FFMA R29, R20, R20, R29 ;  /* 0x00000014141d7223 */ /* 0x000fe2000000001d */
[----:B------:R-:W-:Y:S01]  /*0ac0*/  PRMT R21, R21, 0x7632, R21 ;  /* 0x0000763215157816 */ /* 0x000fe20000000015 */
[----:B------:R-:W-:Y:S01]  /*0ad0*/  FFMA R3, R4, R4, R3 ;  /* 0x0000000404037223 */ /* 0x000fe20000000003 */
[----:B------:R-:W-:Y:S01]  /*0ae0*/  SHF.L.U32 R2, R0, 0x10, RZ ;  /* 0x0000001000027819 */ /* 0x000fe200000006ff */
[----:B------:R-:W-:Y:S01]  /*0af0*/  IMAD.U32 R22, R22, 0x10000, RZ ;  /* 0x0001000016167824 */ /* 0x000fe200078e00ff */
[----:B------:R-:W-:Y:S01]  /*0b00*/  SHF.L.U32 R4, R21, 0x10, RZ ;  /* 0x0000001015047819 */ /* 0x000fe200000006ff */
[----:B------:R-:W-:Y:S01]  /*0b10*/  FFMA R24, R5, R5, R24 ;  /* 0x0000000505187223 */ /* 0x000fe20000000018 */
[C---:B------:R-:W-:Y:S01]  /*0b20*/  PRMT R0, R23.reuse, 0x7632, R0 ;  /* 0x0000763217007816 */ /* 0x040fe20000000000 */
[----:B------:R-:W-:Y:S01]  /*0b30*/  IMAD.U32 R23, R23, 0x10000, RZ ;  /* 0x0001000017177824 */ /* 0x000fe200078e00ff */
[----:B------:R-:W-:Y:S01]  /*0b40*/  FFMA R22, R22, R22, R29 ;  /* 0x0000001616167223 */ /* 0x000fe2000000001d */
[----:B------:R-:W-:Y:S01]  /*0b50*/  FFMA R3, R2, R2, R3 ;  /* 0x0000000202037223 */ /* 0x000fe20000000003 */
[----:B------:R-:W-:Y:S01]  /*0b60*/  SHF.L.U32 R0, R0, 0x10, RZ ;  /* 0x0000001000007819 */ /* 0x000fe200000006ff */
[----:B------:R-:W-:Y:S01]  /*0b70*/  FFMA R19, R4, R4, R19 ;  /* 0x0000000404137223 */ /* 0x000fe20000000013 */
[----:B------:R-:W-:Y:S01]  /*0b80*/  FFMA R23, R23, R23, R24 ;  /* 0x0000001717177223 */ /* 0x000fe20000000018 */
[----:B------:R-:W-:-:S02]  /*0b90*/  FADD R22, R22, R3 ;  /* 0x0000000316167221 */ /* 0x000fc40000000000 */
[----:B------:R-:W-:Y:S02]  /*0ba0*/  FFMA R0, R0, R0, R19 ;  /* 0x0000000000007223 */ /* 0x000fe40000000013 */
[----:B------:R-:W-:-:S04]  /*0bb0*/  FADD R23, R23, R22 ;  /* 0x0000001617177221 */ /* 0x000fc80000000000 */
[----:B------:R-:W-:-:S05]  /*0bc0*/  FADD R0, R0, R23 ;  /* 0x0000001700007221 */ /* 0x000fca0000000000 */
[----:B------:R-:W0:Y:S02]  /*0bd0*/  SHFL.BFLY PT, R3, R0, 0x1, 0x1f ;  /* 0x0c201f0000037f89 */ /* 0x000e2400000e0000 */
[----:B0-----:R-:W-:-:S05]  /*0be0*/  FADD R3, R0, R3 ;  /* 0x0000000300037221 */ /* 0x001fca0000000000 */
[----:B------:R0:W-:Y:S04]  /*0bf0*/  STS [R28.X4], R3 ;  /* 0x000000031c007388 */ /* 0x0001e80000004800 */
[----:B------:R-:W-:Y:S06]  /*0c00*/  BAR.SYNC.DEFER_BLOCKING 0x0 ;  /* 0x0000000000007b1d */ /* 0x000fec0000010000 */
[----:B------:R-:W-:Y:S05]  /*0c10*/  @P0 EXIT ;  /* 0x000000000000094d */ /* 0x000fea0003800000 */
[----:B0-----:R-:W-:Y:S02]  /*0c20*/  LOP3.LUT R0, R26, 0x3f, RZ, 0xc0, !PT ;  /* 0x0000003f1a007812 */ /* 0x001fe400078ec0ff */
[----:B------:R-:W-:-:S02]  /*0c30*/  MOV R3, 0x4 ;  /* 0x0000000400037802 */ /* 0x000fc40000000f00 */
[----:B------:R-:W-:Y:S01]  /*0c40*/  LOP3.LUT R2, R27, 0x3f, R26, 0xf8, !PT ;  /* 0x0000003f1b027812 */ /* 0x000fe200078ef81a */
[----:B------:R-:W0:Y:S04]  /*0c50*/  LDS R5, [R0.X4] ;  /* 0x0000000000057984 */ /* 0x000e280000004800 */
[----:B------:R-:W-:-:S05]  /*0c60*/  IMAD.WIDE R2, R2, R3, c[0x0][0x168] ;  /* 0x00005a0002027625 */ /* 0x000fca00078e0203 */
[----:B0-----:R-:W-:Y:S01]  /*0c70*/  STG.E [R2.64], R5 ;  /* 0x0000000502007986 */ /* 0x001fe2000c101904 */
[----:B------:R-:W-:Y:S05]  /*0c80*/  EXIT ;  /* 0x000000000000794d */ /* 0x000fea0003800000 */
.L_x_0:
[----:B------:R-:W-:-:S00]  /*0c90*/  BRA `(.L_x_0) ;  /* 0xfffffff000007947 */ /* 0x000fc0000383ffff */
[----:B------:R-:W-:-:S00]  /*0ca0*/  NOP ;  /* 0x0000000000007918 */ /* 0x000fc00000000000 */
        /* <DEDUP_REMOVED lines=13> */
.L_x_1:


//--------------------- .nv.shared.triton_red_fused__to_copy_mean_pow_5 --------------------------
	.section	.nv.shared.triton_red_fused__to_copy_mean_pow_5,"aw",@nobits
	.sectionflags	@""
	.align	16
